//
// Generated by NVIDIA NVVM Compiler
//
// Compiler Build ID: CL-36424714
// Cuda compilation tools, release 13.0, V13.0.88
// Based on NVVM 20.0.0
//

.version 9.0
.target sm_100
.address_size 64

	// .globl	_Z11reducao_GPUiPd
.extern .shared .align 16 .b8 sharedData[];

.visible .entry _Z11reducao_GPUiPd(
	.param .u32 _Z11reducao_GPUiPd_param_0,
	.param .u64 .ptr .align 1 _Z11reducao_GPUiPd_param_1
)
{
	.reg .pred 	%p<6>;
	.reg .b32 	%r<14>;
	.reg .b64 	%rd<7>;
	.reg .b64 	%fd<9>;

	ld.param.u32 	%r8, [_Z11reducao_GPUiPd_param_0];
	ld.param.u64 	%rd2, [_Z11reducao_GPUiPd_param_1];
	cvta.to.global.u64 	%rd1, %rd2;
	mov.u32 	%r1, %tid.x;
	mov.u32 	%r2, %ctaid.x;
	mov.u32 	%r13, %ntid.x;
	mad.lo.s32 	%r4, %r2, %r13, %r1;
	setp.ge.s32 	%p1, %r4, %r8;
	mov.f64 	%fd8, 0d0000000000000000;
	@%p1 bra 	$L__BB0_2;
	mul.wide.s32 	%rd3, %r4, 8;
	add.s64 	%rd4, %rd1, %rd3;
	ld.global.f64 	%fd8, [%rd4];
$L__BB0_2:
	shl.b32 	%r9, %r1, 3;
	mov.u32 	%r10, sharedData;
	add.s32 	%r5, %r10, %r9;
	st.shared.f64 	[%r5], %fd8;
	bar.sync 	0;
	setp.lt.u32 	%p2, %r13, 2;
	@%p2 bra 	$L__BB0_6;
$L__BB0_3:
	shr.u32 	%r7, %r13, 1;
	setp.ge.u32 	%p3, %r1, %r7;
	@%p3 bra 	$L__BB0_5;
	shl.b32 	%r11, %r7, 3;
	add.s32 	%r12, %r5, %r11;
	ld.shared.f64 	%fd4, [%r12];
	ld.shared.f64 	%fd5, [%r5];
	add.f64 	%fd6, %fd4, %fd5;
	st.shared.f64 	[%r5], %fd6;
$L__BB0_5:
	bar.sync 	0;
	setp.gt.u32 	%p4, %r13, 3;
	mov.u32 	%r13, %r7;
	@%p4 bra 	$L__BB0_3;
$L__BB0_6:
	setp.ne.s32 	%p5, %r1, 0;
	@%p5 bra 	$L__BB0_8;
	ld.shared.f64 	%fd7, [sharedData];
	mul.wide.u32 	%rd5, %r2, 8;
	add.s64 	%rd6, %rd1, %rd5;
	st.global.f64 	[%rd6], %fd7;
$L__BB0_8:
	ret;

}


// ===== COMPILED SASS (sm_100) =====

	.target	sm_100

	.elftype	@"ET_EXEC"


//--------------------- .note.nv.tkinfo           --------------------------
	.section	.note.nv.tkinfo,"",@"SHT_NOTE"
	.sectionflags	@"SHF_NOTE_NV_TKINFO"
	.tkinfo
        /*0018*/ 	.word	0x00000002
        /*0030*/ 	.string	""
        /*0030*/ 	.string	"ptxas"
        /*0030*/ 	.string	"Cuda compilation tools, release 13.0, V13.0.88"
        /*0030*/ 	.string	"Build cuda_13.0.r13.0/compiler.36424714_0"
        /*0030*/ 	.string	"-arch sm_100 -m 64 "



//--------------------- .note.nv.cuinfo           --------------------------
	.section	.note.nv.cuinfo,"",@"SHT_NOTE"
	.sectionflags	@"SHF_NOTE_NV_CUINFO"
        /*0018*/ 	.short	0x0002
        /*001a*/ 	.short	0x0064
        /*001c*/ 	.short	0x0082
	.zero		2


//--------------------- .nv.info                  --------------------------
	.section	.nv.info,"",@"SHT_CUDA_INFO"
	.align	4


	//----- nvinfo : EIATTR_REGCOUNT
	.align		4
        /*0000*/ 	.byte	0x04, 0x2f
        /*0002*/ 	.short	(.L_1 - .L_0)
	.align		4
.L_0:
        /*0004*/ 	.word	index@(_Z11reducao_GPUiPd)
        /*0008*/ 	.word	0x0000000d


	//----- nvinfo : EIATTR_FRAME_SIZE
	.align		4
.L_1:
        /*000c*/ 	.byte	0x04, 0x11
        /*000e*/ 	.short	(.L_3 - .L_2)
	.align		4
.L_2:
        /*0010*/ 	.word	index@(_Z11reducao_GPUiPd)
        /*0014*/ 	.word	0x00000000


	//----- nvinfo : EIATTR_MIN_STACK_SIZE
	.align		4
.L_3:
        /*0018*/ 	.byte	0x04, 0x12
        /*001a*/ 	.short	(.L_5 - .L_4)
	.align		4
.L_4:
        /*001c*/ 	.word	index@(_Z11reducao_GPUiPd)
        /*0020*/ 	.word	0x00000000
.L_5:


//--------------------- .nv.compat                --------------------------
	.section	.nv.compat,"",@"SHT_CUDA_COMPAT_INFO"
	.align	4
        /*0000*/ 	.byte	0x02, 0x09, 0x00, 0x00, 0x02, 0x02, 0x01, 0x00, 0x02, 0x05, 0x05, 0x00, 0x03, 0x07, 0x01, 0x01
        /*0010*/ 	.byte	0x02, 0x03, 0x00, 0x00, 0x02, 0x06, 0x01, 0x00, 0x04, 0x0b, 0x08, 0x00, 0x01, 0x00, 0x00, 0x00
        /*0020*/ 	.byte	0x00, 0x00, 0x00, 0x00


//--------------------- .nv.info._Z11reducao_GPUiPd --------------------------
	.section	.nv.info._Z11reducao_GPUiPd,"",@"SHT_CUDA_INFO"
	.sectionflags	@""
	.align	4


	//----- nvinfo : EIATTR_CUDA_API_VERSION
	.align		4
        /*0000*/ 	.byte	0x04, 0x37
        /*0002*/ 	.short	(.L_7 - .L_6)
.L_6:
        /*0004*/ 	.word	0x00000082


	//----- nvinfo : EIATTR_KPARAM_INFO
	.align		4
.L_7:
        /*0008*/ 	.byte	0x04, 0x17
        /*000a*/ 	.short	(.L_9 - .L_8)
.L_8:
        /*000c*/ 	.word	0x00000000
        /*0010*/ 	.short	0x0001
        /*0012*/ 	.short	0x0008
        /*0014*/ 	.byte	0x00, 0xf5, 0x21, 0x00


	//----- nvinfo : EIATTR_KPARAM_INFO
	.align		4
.L_9:
        /*0018*/ 	.byte	0x04, 0x17
        /*001a*/ 	.short	(.L_11 - .L_10)
.L_10:
        /*001c*/ 	.word	0x00000000
        /*0020*/ 	.short	0x0000
        /*0022*/ 	.short	0x0000
        /*0024*/ 	.byte	0x00, 0xf0, 0x11, 0x00


	//----- nvinfo : EIATTR_SPARSE_MMA_MASK
	.align		4
.L_11:
        /*0028*/ 	.byte	0x03, 0x50
        /*002a*/ 	.short	0x0000


	//----- nvinfo : EIATTR_MAXREG_COUNT
	.align		4
        /*002c*/ 	.byte	0x03, 0x1b
        /*002e*/ 	.short	0x00ff


	//----- nvinfo : EIATTR_NUM_BARRIERS
	.align		4
        /*0030*/ 	.byte	0x02, 0x4c
        /*0032*/ 	.byte	0x01
	.zero		1


	//----- nvinfo : EIATTR_MERCURY_ISA_VERSION
	.align		4
        /*0034*/ 	.byte	0x03, 0x5f
        /*0036*/ 	.short	0x0101


	//----- nvinfo : EIATTR_VRC_CTA_INIT_COUNT
	.align		4
        /*0038*/ 	.byte	0x02, 0x4a
	.zero		1
	.zero		1


	//----- nvinfo : EIATTR_EXIT_INSTR_OFFSETS
	.align		4
        /*003c*/ 	.byte	0x04, 0x1c
        /*003e*/ 	.short	(.L_13 - .L_12)


	//   ....[0]....
.L_12:
        /*0040*/ 	.word	0x00000210


	//   ....[1]....
        /*0044*/ 	.word	0x00000290


	//----- nvinfo : EIATTR_CBANK_PARAM_SIZE
	.align		4
.L_13:
        /*0048*/ 	.byte	0x03, 0x19
        /*004a*/ 	.short	0x0010


	//----- nvinfo : EIATTR_PARAM_CBANK
	.align		4
        /*004c*/ 	.byte	0x04, 0x0a
        /*004e*/ 	.short	(.L_15 - .L_14)
	.align		4
.L_14:
        /*0050*/ 	.word	index@(.nv.constant0._Z11reducao_GPUiPd)
        /*0054*/ 	.short	0x0380
        /*0056*/ 	.short	0x0010


	//----- nvinfo : EIATTR_SW_WAR
	.align		4
.L_15:
        /*0058*/ 	.byte	0x04, 0x36
        /*005a*/ 	.short	(.L_17 - .L_16)
.L_16:
        /*005c*/ 	.word	0x00000008
.L_17:


//--------------------- .nv.callgraph             --------------------------
	.section	.nv.callgraph,"",@"SHT_CUDA_CALLGRAPH"
	.align	4
	.sectionentsize	8
	.align		4
        /*0000*/ 	.word	0x00000000
	.align		4
        /*0004*/ 	.word	0xffffffff
	.align		4
        /*0008*/ 	.word	0x00000000
	.align		4
        /*000c*/ 	.word	0xfffffffe
	.align		4
        /*0010*/ 	.word	0x00000000
	.align		4
        /*0014*/ 	.word	0xfffffffd
	.align		4
        /*0018*/ 	.word	0x00000000
	.align		4
        /*001c*/ 	.word	0xfffffffc


//--------------------- .text._Z11reducao_GPUiPd  --------------------------
	.section	.text._Z11reducao_GPUiPd,"ax",@progbits
	.align	128
        .global         _Z11reducao_GPUiPd
        .type           _Z11reducao_GPUiPd,@function
        .size           _Z11reducao_GPUiPd,(.L_x_3 - _Z11reducao_GPUiPd)
        .other          _Z11reducao_GPUiPd,@"STO_CUDA_ENTRY STV_DEFAULT"
_Z11reducao_GPUiPd:
.text._Z11reducao_GPUiPd:
[----:B------:R-:W-:Y:S01]  /*0000*/  LDC R1, c[0x0][0x37c] ;  /* 0x0000df00ff017b82 */ /* 0x000fe20000000800 */
[----:B------:R-:W0:Y:S01]  /*0010*/  S2R R8, SR_TID.X ;  /* 0x0000000000087919 */ /* 0x000e220000002100 */
[----:B------:R-:W0:Y:S01]  /*0020*/  LDCU UR8, c[0x0][0x360] ;  /* 0x00006c00ff0877ac */ /* 0x000e220008000800 */
[----:B------:R-:W-:Y:S01]  /*0030*/  CS2R R2, SRZ ;  /* 0x0000000000027805 */ /* 0x000fe2000001ff00 */
[----:B------:R-:W0:Y:S01]  /*0040*/  S2R R9, SR_CTAID.X ;  /* 0x0000000000097919 */ /* 0x000e220000002500 */
[----:B------:R-:W1:Y:S01]  /*0050*/  LDCU UR4, c[0x0][0x380] ;  /* 0x00007000ff0477ac */ /* 0x000e620008000800 */
[----:B------:R-:W2:Y:S01]  /*0060*/  LDCU.64 UR6, c[0x0][0x358] ;  /* 0x00006b00ff0677ac */ /* 0x000ea20008000a00 */
[----:B0-----:R-:W-:-:S05]  /*0070*/  IMAD R7, R9, UR8, R8 ;  /* 0x0000000809077c24 */ /* 0x001fca000f8e0208 */
[----:B-1----:R-:W-:-:S13]  /*0080*/  ISETP.GE.AND P0, PT, R7, UR4, PT ;  /* 0x0000000407007c0c */ /* 0x002fda000bf06270 */
[----:B------:R-:W0:Y:S02]  /*0090*/  @!P0 LDC.64 R4, c[0x0][0x388] ;  /* 0x0000e200ff048b82 */ /* 0x000e240000000a00 */
[----:B0-----:R-:W-:-:S05]  /*00a0*/  @!P0 IMAD.WIDE R4, R7, 0x8, R4 ;  /* 0x0000000807048825 */ /* 0x001fca00078e0204 */
[----:B--2---:R-:W2:Y:S01]  /*00b0*/  @!P0 LDG.E.64 R2, desc[UR6][R4.64] ;  /* 0x0000000604028981 */ /* 0x004ea2000c1e1b00 */
[----:B------:R-:W0:Y:S01]  /*00c0*/  S2UR UR5, SR_CgaCtaId ;  /* 0x00000000000579c3 */ /* 0x000e220000008800 */
[----:B------:R-:W-:Y:S01]  /*00d0*/  IMAD.U32 R0, RZ, RZ, UR8 ;  /* 0x00000008ff007e24 */ /* 0x000fe2000f8e00ff */
[----:B------:R-:W-:Y:S01]  /*00e0*/  UMOV UR4, 0x400 ;  /* 0x0000040000047882 */ /* 0x000fe20000000000 */
[----:B------:R-:W-:-:S03]  /*00f0*/  ISETP.NE.AND P0, PT, R8, RZ, PT ;  /* 0x000000ff0800720c */ /* 0x000fc60003f05270 */
[----:B------:R-:W-:Y:S01]  /*0100*/  ISETP.GE.U32.AND P1, PT, R0, 0x2, PT ;  /* 0x000000020000780c */ /* 0x000fe20003f26070 */
[----:B0-----:R-:W-:-:S06]  /*0110*/  ULEA UR4, UR5, UR4, 0x18 ;  /* 0x0000000405047291 */ /* 0x001fcc000f8ec0ff */
[----:B------:R-:W-:-:S05]  /*0120*/  LEA R7, R8, UR4, 0x3 ;  /* 0x0000000408077c11 */ /* 0x000fca000f8e18ff */
[----:B--2---:R0:W-:Y:S01]  /*0130*/  STS.64 [R7], R2 ;  /* 0x0000000207007388 */ /* 0x0041e20000000a00 */
[----:B------:R-:W-:Y:S06]  /*0140*/  BAR.SYNC.DEFER_BLOCKING 0x0 ;  /* 0x0000000000007b1d */ /* 0x000fec0000010000 */
[----:B------:R-:W-:Y:S05]  /*0150*/  @!P1 BRA `(.L_x_0) ;  /* 0x00000000002c9947 */ /* 0x000fea0003800000 */
.L_x_1:
[----:B------:R-:W-:-:S04]  /*0160*/  SHF.R.U32.HI R10, RZ, 0x1, R0 ;  /* 0x00000001ff0a7819 */ /* 0x000fc80000011600 */
[----:B------:R-:W-:-:S13]  /*0170*/  ISETP.GE.U32.AND P1, PT, R8, R10, PT ;  /* 0x0000000a0800720c */ /* 0x000fda0003f26070 */
[----:B------:R-:W-:Y:S01]  /*0180*/  @!P1 IMAD R6, R10, 0x8, R7 ;  /* 0x000000080a069824 */ /* 0x000fe200078e0207 */
[----:B------:R-:W-:Y:S04]  /*0190*/  @!P1 LDS.64 R4, [R7] ;  /* 0x0000000007049984 */ /* 0x000fe80000000a00 */
[----:B0-----:R-:W0:Y:S02]  /*01a0*/  @!P1 LDS.64 R2, [R6] ;  /* 0x0000000006029984 */ /* 0x001e240000000a00 */
[----:B0-----:R-:W-:-:S07]  /*01b0*/  @!P1 DADD R2, R2, R4 ;  /* 0x0000000002029229 */ /* 0x001fce0000000004 */
[----:B------:R1:W-:Y:S01]  /*01c0*/  @!P1 STS.64 [R7], R2 ;  /* 0x0000000207009388 */ /* 0x0003e20000000a00 */
[----:B------:R-:W-:Y:S01]  /*01d0*/  BAR.SYNC.DEFER_BLOCKING 0x0 ;  /* 0x0000000000007b1d */ /* 0x000fe20000010000 */
[----:B------:R-:W-:Y:S01]  /*01e0*/  ISETP.GT.U32.AND P1, PT, R0, 0x3, PT ;  /* 0x000000030000780c */ /* 0x000fe20003f24070 */
[----:B------:R-:W-:-:S12]  /*01f0*/  IMAD.MOV.U32 R0, RZ, RZ, R10 ;  /* 0x000000ffff007224 */ /* 0x000fd800078e000a */
[----:B-1----:R-:W-:Y:S05]  /*0200*/  @P1 BRA `(.L_x_1) ;  /* 0xfffffffc00d41947 */ /* 0x002fea000383ffff */
.L_x_0:
[----:B------:R-:W-:Y:S05]  /*0210*/  @P0 EXIT ;  /* 0x000000000000094d */ /* 0x000fea0003800000 */
[----:B------:R-:W1:Y:S01]  /*0220*/  S2UR UR5, SR_CgaCtaId ;  /* 0x00000000000579c3 */ /* 0x000e620000008800 */
[----:B------:R-:W-:-:S07]  /*0230*/  UMOV UR4, 0x400 ;  /* 0x0000040000047882 */ /* 0x000fce0000000000 */
[----:B------:R-:W2:Y:S01]  /*0240*/  LDC.64 R4, c[0x0][0x388] ;  /* 0x0000e200ff047b82 */ /* 0x000ea20000000a00 */
[----:B-1----:R-:W-:Y:S01]  /*0250*/  ULEA UR4, UR5, UR4, 0x18 ;  /* 0x0000000405047291 */ /* 0x002fe2000f8ec0ff */
[----:B--2---:R-:W-:-:S08]  /*0260*/  IMAD.WIDE.U32 R4, R9, 0x8, R4 ;  /* 0x0000000809047825 */ /* 0x004fd000078e0004 */
[----:B0-----:R-:W0:Y:S04]  /*0270*/  LDS.64 R2, [UR4] ;  /* 0x00000004ff027984 */ /* 0x001e280008000a00 */
[----:B0-----:R-:W-:Y:S01]  /*0280*/  STG.E.64 desc[UR6][R4.64], R2 ;  /* 0x0000000204007986 */ /* 0x001fe2000c101b06 */
[----:B------:R-:W-:Y:S05]  /*0290*/  EXIT ;  /* 0x000000000000794d */ /* 0x000fea0003800000 */
.L_x_2:
[----:B------:R-:W-:-:S00]  /*02a0*/  BRA `(.L_x_2) ;  /* 0xfffffffc00fc7947 */ /* 0x000fc0000383ffff */
[----:B------:R-:W-:-:S00]  /*02b0*/  NOP ;  /* 0x0000000000007918 */ /* 0x000fc00000000000 */
        /* <DEDUP_REMOVED lines=12> */
.L_x_3:


//--------------------- .nv.shared._Z11reducao_GPUiPd --------------------------
	.section	.nv.shared._Z11reducao_GPUiPd,"aw",@nobits
	.sectionflags	@""
	.align	16
	.zero		1024


//--------------------- .nv.shared.reserved.0     --------------------------
	.section	.nv.shared.reserved.0,"aw",@nobits
	.weak		__nv_reservedSMEM_offset_0_alias
	.size		__nv_reservedSMEM_offset_0_alias, 0, 64
	.other		__nv_reservedSMEM_offset_0_alias,@"STO_CUDA_RESERVED_SHARED STV_DEFAULT"
__nv_reservedSMEM_offset_0_alias:
	.zero		0
	.zero		64


//--------------------- .nv.constant0._Z11reducao_GPUiPd --------------------------
	.section	.nv.constant0._Z11reducao_GPUiPd,"a",@progbits
	.sectionflags	@""
	.align	4
.nv.constant0._Z11reducao_GPUiPd:
	.zero		912


//--------------------- SYMBOLS --------------------------

	.type		.nv.reservedSmem.offset0,@object
	.size		.nv.reservedSmem.offset0,0x4
	.type		.nv.reservedSmem.cap,@object
	.size		.nv.reservedSmem.cap,0x4
